//
// Generated by NVIDIA NVVM Compiler
//
// Compiler Build ID: CL-36424714
// Cuda compilation tools, release 13.0, V13.0.88
// Based on NVVM 20.0.0
//

.version 9.0
.target sm_100
.address_size 64

	// .globl	_Z12sieve_kernelPbii

.visible .entry _Z12sieve_kernelPbii(
	.param .u64 .ptr .align 1 _Z12sieve_kernelPbii_param_0,
	.param .u32 _Z12sieve_kernelPbii_param_1,
	.param .u32 _Z12sieve_kernelPbii_param_2
)
{
	.reg .pred 	%p<5>;
	.reg .b16 	%rs<2>;
	.reg .b32 	%r<23>;
	.reg .b64 	%rd<7>;

	ld.param.u64 	%rd2, [_Z12sieve_kernelPbii_param_0];
	ld.param.u32 	%r10, [_Z12sieve_kernelPbii_param_1];
	ld.param.u32 	%r11, [_Z12sieve_kernelPbii_param_2];
	mov.u32 	%r12, %ctaid.x;
	mov.u32 	%r1, %ntid.x;
	mov.u32 	%r13, %tid.x;
	mad.lo.s32 	%r14, %r12, %r1, %r13;
	add.s32 	%r21, %r14, 2;
	mul.lo.s32 	%r15, %r21, %r21;
	setp.gt.s32 	%p1, %r15, %r11;
	@%p1 bra 	$L__BB0_5;
	add.s32 	%r3, %r10, -1;
	cvt.s64.s32 	%rd3, %r10;
	cvta.to.global.u64 	%rd4, %rd2;
	sub.s64 	%rd1, %rd4, %rd3;
	mov.u32 	%r16, %nctaid.x;
	mul.lo.s32 	%r4, %r1, %r16;
$L__BB0_2:
	add.s32 	%r17, %r3, %r21;
	div.s32 	%r18, %r17, %r21;
	max.s32 	%r19, %r18, 2;
	mul.lo.s32 	%r22, %r19, %r21;
	setp.gt.s32 	%p2, %r22, %r11;
	@%p2 bra 	$L__BB0_4;
$L__BB0_3:
	cvt.s64.s32 	%rd5, %r22;
	add.s64 	%rd6, %rd1, %rd5;
	mov.b16 	%rs1, 0;
	st.global.u8 	[%rd6], %rs1;
	add.s32 	%r22, %r22, %r21;
	setp.le.s32 	%p3, %r22, %r11;
	@%p3 bra 	$L__BB0_3;
$L__BB0_4:
	add.s32 	%r21, %r21, %r4;
	mul.lo.s32 	%r20, %r21, %r21;
	setp.le.s32 	%p4, %r20, %r11;
	@%p4 bra 	$L__BB0_2;
$L__BB0_5:
	ret;

}


// ===== COMPILED SASS (sm_100) =====

	.target	sm_100

	.elftype	@"ET_EXEC"


//--------------------- .note.nv.tkinfo           --------------------------
	.section	.note.nv.tkinfo,"",@"SHT_NOTE"
	.sectionflags	@"SHF_NOTE_NV_TKINFO"
	.tkinfo
        /*0018*/ 	.word	0x00000002
        /*0030*/ 	.string	""
        /*0030*/ 	.string	"ptxas"
        /*0030*/ 	.string	"Cuda compilation tools, release 13.0, V13.0.88"
        /*0030*/ 	.string	"Build cuda_13.0.r13.0/compiler.36424714_0"
        /*0030*/ 	.string	"-arch sm_100 -m 64 "



//--------------------- .note.nv.cuinfo           --------------------------
	.section	.note.nv.cuinfo,"",@"SHT_NOTE"
	.sectionflags	@"SHF_NOTE_NV_CUINFO"
        /*0018*/ 	.short	0x0002
        /*001a*/ 	.short	0x0064
        /*001c*/ 	.short	0x0082
	.zero		2


//--------------------- .nv.info                  --------------------------
	.section	.nv.info,"",@"SHT_CUDA_INFO"
	.align	4


	//----- nvinfo : EIATTR_REGCOUNT
	.align		4
        /*0000*/ 	.byte	0x04, 0x2f
        /*0002*/ 	.short	(.L_1 - .L_0)
	.align		4
.L_0:
        /*0004*/ 	.word	index@(_Z12sieve_kernelPbii)
        /*0008*/ 	.word	0x0000000e


	//----- nvinfo : EIATTR_FRAME_SIZE
	.align		4
.L_1:
        /*000c*/ 	.byte	0x04, 0x11
        /*000e*/ 	.short	(.L_3 - .L_2)
	.align		4
.L_2:
        /*0010*/ 	.word	index@(_Z12sieve_kernelPbii)
        /*0014*/ 	.word	0x00000000


	//----- nvinfo : EIATTR_MIN_STACK_SIZE
	.align		4
.L_3:
        /*0018*/ 	.byte	0x04, 0x12
        /*001a*/ 	.short	(.L_5 - .L_4)
	.align		4
.L_4:
        /*001c*/ 	.word	index@(_Z12sieve_kernelPbii)
        /*0020*/ 	.word	0x00000000
.L_5:


//--------------------- .nv.compat                --------------------------
	.section	.nv.compat,"",@"SHT_CUDA_COMPAT_INFO"
	.align	4
        /*0000*/ 	.byte	0x02, 0x09, 0x00, 0x00, 0x02, 0x02, 0x01, 0x00, 0x02, 0x05, 0x05, 0x00, 0x03, 0x07, 0x01, 0x01
        /*0010*/ 	.byte	0x02, 0x03, 0x00, 0x00, 0x02, 0x06, 0x01, 0x00, 0x04, 0x0b, 0x08, 0x00, 0x09, 0x00, 0x00, 0x00
        /*0020*/ 	.byte	0x00, 0x00, 0x00, 0x00


//--------------------- .nv.info._Z12sieve_kernelPbii --------------------------
	.section	.nv.info._Z12sieve_kernelPbii,"",@"SHT_CUDA_INFO"
	.sectionflags	@""
	.align	4


	//----- nvinfo : EIATTR_CUDA_API_VERSION
	.align		4
        /*0000*/ 	.byte	0x04, 0x37
        /*0002*/ 	.short	(.L_7 - .L_6)
.L_6:
        /*0004*/ 	.word	0x00000082


	//----- nvinfo : EIATTR_KPARAM_INFO
	.align		4
.L_7:
        /*0008*/ 	.byte	0x04, 0x17
        /*000a*/ 	.short	(.L_9 - .L_8)
.L_8:
        /*000c*/ 	.word	0x00000000
        /*0010*/ 	.short	0x0002
        /*0012*/ 	.short	0x000c
        /*0014*/ 	.byte	0x00, 0xf0, 0x11, 0x00


	//----- nvinfo : EIATTR_KPARAM_INFO
	.align		4
.L_9:
        /*0018*/ 	.byte	0x04, 0x17
        /*001a*/ 	.short	(.L_11 - .L_10)
.L_10:
        /*001c*/ 	.word	0x00000000
        /*0020*/ 	.short	0x0001
        /*0022*/ 	.short	0x0008
        /*0024*/ 	.byte	0x00, 0xf0, 0x11, 0x00


	//----- nvinfo : EIATTR_KPARAM_INFO
	.align		4
.L_11:
        /*0028*/ 	.byte	0x04, 0x17
        /*002a*/ 	.short	(.L_13 - .L_12)
.L_12:
        /*002c*/ 	.word	0x00000000
        /*0030*/ 	.short	0x0000
        /*0032*/ 	.short	0x0000
        /*0034*/ 	.byte	0x00, 0xf5, 0x21, 0x00


	//----- nvinfo : EIATTR_SPARSE_MMA_MASK
	.align		4
.L_13:
        /*0038*/ 	.byte	0x03, 0x50
        /*003a*/ 	.short	0x0000


	//----- nvinfo : EIATTR_MAXREG_COUNT
	.align		4
        /*003c*/ 	.byte	0x03, 0x1b
        /*003e*/ 	.short	0x00ff


	//----- nvinfo : EIATTR_MERCURY_ISA_VERSION
	.align		4
        /*0040*/ 	.byte	0x03, 0x5f
        /*0042*/ 	.short	0x0101


	//----- nvinfo : EIATTR_VRC_CTA_INIT_COUNT
	.align		4
        /*0044*/ 	.byte	0x02, 0x4a
	.zero		1
	.zero		1


	//----- nvinfo : EIATTR_EXIT_INSTR_OFFSETS
	.align		4
        /*0048*/ 	.byte	0x04, 0x1c
        /*004a*/ 	.short	(.L_15 - .L_14)


	//   ....[0]....
.L_14:
        /*004c*/ 	.word	0x00000090


	//   ....[1]....
        /*0050*/ 	.word	0x000003f0


	//----- nvinfo : EIATTR_CRS_STACK_SIZE
	.align		4
.L_15:
        /*0054*/ 	.byte	0x04, 0x1e
        /*0056*/ 	.short	(.L_17 - .L_16)
.L_16:
        /*0058*/ 	.word	0x00000000


	//----- nvinfo : EIATTR_CBANK_PARAM_SIZE
	.align		4
.L_17:
        /*005c*/ 	.byte	0x03, 0x19
        /*005e*/ 	.short	0x0010


	//----- nvinfo : EIATTR_PARAM_CBANK
	.align		4
        /*0060*/ 	.byte	0x04, 0x0a
        /*0062*/ 	.short	(.L_19 - .L_18)
	.align		4
.L_18:
        /*0064*/ 	.word	index@(.nv.constant0._Z12sieve_kernelPbii)
        /*0068*/ 	.short	0x0380
        /*006a*/ 	.short	0x0010


	//----- nvinfo : EIATTR_SW_WAR
	.align		4
.L_19:
        /*006c*/ 	.byte	0x04, 0x36
        /*006e*/ 	.short	(.L_21 - .L_20)
.L_20:
        /*0070*/ 	.word	0x00000008
.L_21:


//--------------------- .nv.callgraph             --------------------------
	.section	.nv.callgraph,"",@"SHT_CUDA_CALLGRAPH"
	.align	4
	.sectionentsize	8
	.align		4
        /*0000*/ 	.word	0x00000000
	.align		4
        /*0004*/ 	.word	0xffffffff
	.align		4
        /*0008*/ 	.word	0x00000000
	.align		4
        /*000c*/ 	.word	0xfffffffe
	.align		4
        /*0010*/ 	.word	0x00000000
	.align		4
        /*0014*/ 	.word	0xfffffffd
	.align		4
        /*0018*/ 	.word	0x00000000
	.align		4
        /*001c*/ 	.word	0xfffffffc


//--------------------- .text._Z12sieve_kernelPbii --------------------------
	.section	.text._Z12sieve_kernelPbii,"ax",@progbits
	.align	128
        .global         _Z12sieve_kernelPbii
        .type           _Z12sieve_kernelPbii,@function
        .size           _Z12sieve_kernelPbii,(.L_x_5 - _Z12sieve_kernelPbii)
        .other          _Z12sieve_kernelPbii,@"STO_CUDA_ENTRY STV_DEFAULT"
_Z12sieve_kernelPbii:
.text._Z12sieve_kernelPbii:
[----:B------:R-:W-:Y:S01]  /*0000*/  LDC R1, c[0x0][0x37c] ;  /* 0x0000df00ff017b82 */ /* 0x000fe20000000800 */
[----:B------:R-:W0:Y:S07]  /*0010*/  S2R R0, SR_TID.X ;  /* 0x0000000000007919 */ /* 0x000e2e0000002100 */
[----:B------:R-:W0:Y:S01]  /*0020*/  S2UR UR4, SR_CTAID.X ;  /* 0x00000000000479c3 */ /* 0x000e220000002500 */
[----:B------:R-:W1:Y:S07]  /*0030*/  LDCU UR5, c[0x0][0x38c] ;  /* 0x00007180ff0577ac */ /* 0x000e6e0008000800 */
[----:B------:R-:W0:Y:S02]  /*0040*/  LDC R3, c[0x0][0x360] ;  /* 0x0000d800ff037b82 */ /* 0x000e240000000800 */
[----:B0-----:R-:W-:-:S04]  /*0050*/  IMAD R0, R3, UR4, R0 ;  /* 0x0000000403007c24 */ /* 0x001fc8000f8e0200 */
[----:B------:R-:W-:-:S04]  /*0060*/  VIADD R0, R0, 0x2 ;  /* 0x0000000200007836 */ /* 0x000fc80000000000 */
[----:B------:R-:W-:-:S05]  /*0070*/  IMAD R2, R0, R0, RZ ;  /* 0x0000000000027224 */ /* 0x000fca00078e02ff */
[----:B-1----:R-:W-:-:S13]  /*0080*/  ISETP.GT.AND P0, PT, R2, UR5, PT ;  /* 0x0000000502007c0c */ /* 0x002fda000bf04270 */
[----:B------:R-:W-:Y:S05]  /*0090*/  @P0 EXIT ;  /* 0x000000000000094d */ /* 0x000fea0003800000 */
[----:B------:R-:W0:Y:S01]  /*00a0*/  LDCU UR5, c[0x0][0x388] ;  /* 0x00007100ff0577ac */ /* 0x000e220008000800 */
[----:B------:R-:W1:Y:S01]  /*00b0*/  LDCU.64 UR6, c[0x0][0x380] ;  /* 0x00007000ff0677ac */ /* 0x000e620008000a00 */
[----:B------:R-:W2:Y:S01]  /*00c0*/  LDCU UR8, c[0x0][0x370] ;  /* 0x00006e00ff0877ac */ /* 0x000ea20008000800 */
[----:B------:R-:W3:Y:S01]  /*00d0*/  LDCU.64 UR10, c[0x0][0x358] ;  /* 0x00006b00ff0a77ac */ /* 0x000ee20008000a00 */
[----:B0-----:R-:W-:Y:S02]  /*00e0*/  USHF.R.S32.HI UR4, URZ, 0x1f, UR5 ;  /* 0x0000001fff047899 */ /* 0x001fe40008011405 */
[----:B-1----:R-:W-:Y:S01]  /*00f0*/  UIADD3 UR5, UP0, UPT, -UR5, UR6, URZ ;  /* 0x0000000605057290 */ /* 0x002fe2000ff1e1ff */
[----:B--2---:R-:W-:-:S03]  /*0100*/  IMAD R3, R3, UR8, RZ ;  /* 0x0000000803037c24 */ /* 0x004fc6000f8e02ff */
[----:B---3--:R-:W-:-:S12]  /*0110*/  UIADD3.X UR4, UPT, UPT, ~UR4, UR7, URZ, UP0, !UPT ;  /* 0x0000000704047290 */ /* 0x008fd800087fe5ff */
.L_x_3:
[-C--:B------:R-:W-:Y:S01]  /*0120*/  IABS R9, R0.reuse ;  /* 0x0000000000097213 */ /* 0x080fe20000000000 */
[----:B------:R-:W0:Y:S01]  /*0130*/  LDC R7, c[0x0][0x388] ;  /* 0x0000e200ff077b82 */ /* 0x000e220000000800 */
[----:B------:R-:W-:Y:S01]  /*0140*/  IABS R8, R0 ;  /* 0x0000000000087213 */ /* 0x000fe20000000000 */
[----:B------:R-:W-:Y:S01]  /*0150*/  BSSY.RECONVERGENT B0, `(.L_x_0) ;  /* 0x0000025000007945 */ /* 0x000fe20003800200 */
[----:B------:R-:W1:Y:S02]  /*0160*/  I2F.RP R2, R9 ;  /* 0x0000000900027306 */ /* 0x000e640000209400 */
[----:B------:R-:W-:-:S06]  /*0170*/  IADD3 R8, PT, PT, RZ, -R8, RZ ;  /* 0x80000008ff087210 */ /* 0x000fcc0007ffe0ff */
[----:B-1----:R-:W1:Y:S01]  /*0180*/  MUFU.RCP R2, R2 ;  /* 0x0000000200027308 */ /* 0x002e620000001000 */
[----:B0-----:R-:W-:Y:S01]  /*0190*/  IADD3 R7, PT, PT, R0, -0x1, R7 ;  /* 0xffffffff00077810 */ /* 0x001fe20007ffe007 */
[----:B-1----:R-:W-:-:S03]  /*01a0*/  VIADD R4, R2, 0xffffffe ;  /* 0x0ffffffe02047836 */ /* 0x002fc60000000000 */
[----:B------:R-:W-:Y:S02]  /*01b0*/  IABS R2, R7 ;  /* 0x0000000700027213 */ /* 0x000fe40000000000 */
[----:B------:R-:W-:Y:S01]  /*01c0*/  LOP3.LUT R7, R7, R0, RZ, 0x3c, !PT ;  /* 0x0000000007077212 */ /* 0x000fe200078e3cff */
[----:B------:R0:W1:Y:S03]  /*01d0*/  F2I.FTZ.U32.TRUNC.NTZ R5, R4 ;  /* 0x0000000400057305 */ /* 0x000066000021f000 */
[----:B------:R-:W-:Y:S01]  /*01e0*/  ISETP.GE.AND P1, PT, R7, RZ, PT ;  /* 0x000000ff0700720c */ /* 0x000fe20003f26270 */
[----:B0-----:R-:W-:Y:S02]  /*01f0*/  IMAD.MOV.U32 R4, RZ, RZ, RZ ;  /* 0x000000ffff047224 */ /* 0x001fe400078e00ff */
[----:B-1----:R-:W-:-:S04]  /*0200*/  IMAD.MOV R6, RZ, RZ, -R5 ;  /* 0x000000ffff067224 */ /* 0x002fc800078e0a05 */
[----:B------:R-:W-:Y:S02]  /*0210*/  IMAD R11, R6, R9, RZ ;  /* 0x00000009060b7224 */ /* 0x000fe400078e02ff */
[----:B------:R-:W0:Y:S02]  /*0220*/  LDC R6, c[0x0][0x38c] ;  /* 0x0000e300ff067b82 */ /* 0x000e240000000800 */
[----:B------:R-:W-:-:S04]  /*0230*/  IMAD.HI.U32 R5, R5, R11, R4 ;  /* 0x0000000b05057227 */ /* 0x000fc800078e0004 */
[----:B------:R-:W-:Y:S02]  /*0240*/  IMAD.MOV.U32 R4, RZ, RZ, R8 ;  /* 0x000000ffff047224 */ /* 0x000fe400078e0008 */
[----:B------:R-:W-:-:S04]  /*0250*/  IMAD.HI.U32 R5, R5, R2, RZ ;  /* 0x0000000205057227 */ /* 0x000fc800078e00ff */
[----:B------:R-:W-:-:S05]  /*0260*/  IMAD R2, R5, R4, R2 ;  /* 0x0000000405027224 */ /* 0x000fca00078e0202 */
[----:B------:R-:W-:-:S13]  /*0270*/  ISETP.GT.U32.AND P2, PT, R9, R2, PT ;  /* 0x000000020900720c */ /* 0x000fda0003f44070 */
[-C--:B------:R-:W-:Y:S01]  /*0280*/  @!P2 IADD3 R2, PT, PT, R2, -R9.reuse, RZ ;  /* 0x800000090202a210 */ /* 0x080fe20007ffe0ff */
[----:B------:R-:W-:Y:S01]  /*0290*/  @!P2 VIADD R5, R5, 0x1 ;  /* 0x000000010505a836 */ /* 0x000fe20000000000 */
[----:B------:R-:W-:Y:S02]  /*02a0*/  ISETP.NE.AND P2, PT, R0, RZ, PT ;  /* 0x000000ff0000720c */ /* 0x000fe40003f45270 */
[----:B------:R-:W-:-:S13]  /*02b0*/  ISETP.GE.U32.AND P0, PT, R2, R9, PT ;  /* 0x000000090200720c */ /* 0x000fda0003f06070 */
[----:B------:R-:W-:-:S05]  /*02c0*/  @P0 VIADD R5, R5, 0x1 ;  /* 0x0000000105050836 */ /* 0x000fca0000000000 */
[----:B------:R-:W-:Y:S02]  /*02d0*/  @!P1 IADD3 R5, PT, PT, -R5, RZ, RZ ;  /* 0x000000ff05059210 */ /* 0x000fe40007ffe1ff */
[----:B------:R-:W-:-:S04]  /*02e0*/  @!P2 LOP3.LUT R5, RZ, R0, RZ, 0x33, !PT ;  /* 0x00000000ff05a212 */ /* 0x000fc800078e33ff */
[----:B------:R-:W-:-:S05]  /*02f0*/  VIMNMX R5, PT, PT, R5, 0x2, !PT ;  /* 0x0000000205057848 */ /* 0x000fca0007fe0100 */
[----:B------:R-:W-:-:S05]  /*0300*/  IMAD R5, R5, R0, RZ ;  /* 0x0000000005057224 */ /* 0x000fca00078e02ff */
[----:B0-----:R-:W-:-:S13]  /*0310*/  ISETP.GT.AND P0, PT, R5, R6, PT ;  /* 0x000000060500720c */ /* 0x001fda0003f04270 */
[----:B------:R-:W-:Y:S05]  /*0320*/  @P0 BRA `(.L_x_1) ;  /* 0x00000000001c0947 */ /* 0x000fea0003800000 */
[----:B------:R-:W-:-:S07]  /*0330*/  IMAD.MOV.U32 R7, RZ, RZ, R5 ;  /* 0x000000ffff077224 */ /* 0x000fce00078e0005 */
.L_x_2:
[----:B------:R-:W-:-:S04]  /*0340*/  IADD3 R4, P0, PT, R7, UR5, RZ ;  /* 0x0000000507047c10 */ /* 0x000fc8000ff1e0ff */
[C---:B------:R-:W-:Y:S01]  /*0350*/  LEA.HI.X.SX32 R5, R7.reuse, UR4, 0x1, P0 ;  /* 0x0000000407057c11 */ /* 0x040fe200080f0eff */
[----:B------:R-:W-:-:S04]  /*0360*/  IMAD.IADD R7, R7, 0x1, R0 ;  /* 0x0000000107077824 */ /* 0x000fc800078e0200 */
[----:B------:R0:W-:Y:S01]  /*0370*/  STG.E.U8 desc[UR10][R4.64], RZ ;  /* 0x000000ff04007986 */ /* 0x0001e2000c10110a */
[----:B------:R-:W-:-:S13]  /*0380*/  ISETP.GT.AND P0, PT, R7, R6, PT ;  /* 0x000000060700720c */ /* 0x000fda0003f04270 */
[----:B0-----:R-:W-:Y:S05]  /*0390*/  @!P0 BRA `(.L_x_2) ;  /* 0xfffffffc00e88947 */ /* 0x001fea000383ffff */
.L_x_1:
[----:B------:R-:W-:Y:S05]  /*03a0*/  BSYNC.RECONVERGENT B0 ;  /* 0x0000000000007941 */ /* 0x000fea0003800200 */
.L_x_0:
[----:B------:R-:W-:-:S05]  /*03b0*/  IADD3 R0, PT, PT, R3, R0, RZ ;  /* 0x0000000003007210 */ /* 0x000fca0007ffe0ff */
[----:B------:R-:W-:-:S05]  /*03c0*/  IMAD R2, R0, R0, RZ ;  /* 0x0000000000027224 */ /* 0x000fca00078e02ff */
[----:B------:R-:W-:-:S13]  /*03d0*/  ISETP.GT.AND P0, PT, R2, R6, PT ;  /* 0x000000060200720c */ /* 0x000fda0003f04270 */
[----:B------:R-:W-:Y:S05]  /*03e0*/  @!P0 BRA `(.L_x_3) ;  /* 0xfffffffc004c8947 */ /* 0x000fea000383ffff */
[----:B------:R-:W-:Y:S05]  /*03f0*/  EXIT ;  /* 0x000000000000794d */ /* 0x000fea0003800000 */
.L_x_4:
[----:B------:R-:W-:-:S00]  /*0400*/  BRA `(.L_x_4) ;  /* 0xfffffffc00fc7947 */ /* 0x000fc0000383ffff */
[----:B------:R-:W-:-:S00]  /*0410*/  NOP ;  /* 0x0000000000007918 */ /* 0x000fc00000000000 */
        /* <DEDUP_REMOVED lines=14> */
.L_x_5:


//--------------------- .nv.shared.reserved.0     --------------------------
	.section	.nv.shared.reserved.0,"aw",@nobits
	.weak		__nv_reservedSMEM_offset_0_alias
	.size		__nv_reservedSMEM_offset_0_alias, 0, 64
	.other		__nv_reservedSMEM_offset_0_alias,@"STO_CUDA_RESERVED_SHARED STV_DEFAULT"
__nv_reservedSMEM_offset_0_alias:
	.zero		0
	.zero		64


//--------------------- .nv.constant0._Z12sieve_kernelPbii --------------------------
	.section	.nv.constant0._Z12sieve_kernelPbii,"a",@progbits
	.sectionflags	@""
	.align	4
.nv.constant0._Z12sieve_kernelPbii:
	.zero		912


//--------------------- SYMBOLS --------------------------

	.type		.nv.reservedSmem.offset0,@object
	.size		.nv.reservedSmem.offset0,0x4
